//
// Generated by NVIDIA NVVM Compiler
//
// Compiler Build ID: CL-36424714
// Cuda compilation tools, release 13.0, V13.0.88
// Based on NVVM 20.0.0
//

.version 9.0
.target sm_100
.address_size 64

	// .globl	_Z10testKernelv
.extern .func  (.param .b32 func_retval0) vprintf
(
	.param .b64 vprintf_param_0,
	.param .b64 vprintf_param_1
)
;
.global .align 1 .b8 $str[23] = {84, 104, 114, 101, 97, 100, 32, 75, 101, 114, 110, 101, 108, 32, 114, 117, 110, 110, 105, 110, 103, 10};

.visible .entry _Z10testKernelv()
{
	.reg .b32 	%r<3>;
	.reg .b64 	%rd<3>;

	mov.u64 	%rd1, $str;
	cvta.global.u64 	%rd2, %rd1;
	{ // callseq 0, 0
	.param .b64 param0;
	st.param.b64 	[param0], %rd2;
	.param .b64 param1;
	st.param.b64 	[param1], 0;
	.param .b32 retval0;
	call.uni (retval0), 
	vprintf, 
	(
	param0, 
	param1
	);
	ld.param.b32 	%r1, [retval0];
	} // callseq 0
	ret;

}


// ===== COMPILED SASS (sm_100) =====

	.target	sm_100

	.elftype	@"ET_EXEC"


//--------------------- .note.nv.tkinfo           --------------------------
	.section	.note.nv.tkinfo,"",@"SHT_NOTE"
	.sectionflags	@"SHF_NOTE_NV_TKINFO"
	.tkinfo
        /*0018*/ 	.word	0x00000002
        /*0030*/ 	.string	""
        /*0030*/ 	.string	"ptxas"
        /*0030*/ 	.string	"Cuda compilation tools, release 13.0, V13.0.88"
        /*0030*/ 	.string	"Build cuda_13.0.r13.0/compiler.36424714_0"
        /*0030*/ 	.string	"-arch sm_100 -m 64 "



//--------------------- .note.nv.cuinfo           --------------------------
	.section	.note.nv.cuinfo,"",@"SHT_NOTE"
	.sectionflags	@"SHF_NOTE_NV_CUINFO"
        /*0018*/ 	.short	0x0002
        /*001a*/ 	.short	0x0064
        /*001c*/ 	.short	0x0082
	.zero		2


//--------------------- .nv.info                  --------------------------
	.section	.nv.info,"",@"SHT_CUDA_INFO"
	.align	4


	//----- nvinfo : EIATTR_REGCOUNT
	.align		4
        /*0000*/ 	.byte	0x04, 0x2f
        /*0002*/ 	.short	(.L_2 - .L_1)
	.align		4
.L_1:
        /*0004*/ 	.word	index@(_Z10testKernelv)
        /*0008*/ 	.word	0x00000018


	//----- nvinfo : EIATTR_FRAME_SIZE
	.align		4
.L_2:
        /*000c*/ 	.byte	0x04, 0x11
        /*000e*/ 	.short	(.L_4 - .L_3)
	.align		4
.L_3:
        /*0010*/ 	.word	index@(_Z10testKernelv)
        /*0014*/ 	.word	0x00000000


	//----- nvinfo : EIATTR_MIN_STACK_SIZE
	.align		4
.L_4:
        /*0018*/ 	.byte	0x04, 0x12
        /*001a*/ 	.short	(.L_6 - .L_5)
	.align		4
.L_5:
        /*001c*/ 	.word	index@(_Z10testKernelv)
        /*0020*/ 	.word	0x00000000
.L_6:


//--------------------- .nv.compat                --------------------------
	.section	.nv.compat,"",@"SHT_CUDA_COMPAT_INFO"
	.align	4
        /*0000*/ 	.byte	0x02, 0x09, 0x00, 0x00, 0x02, 0x02, 0x01, 0x00, 0x02, 0x05, 0x05, 0x00, 0x03, 0x07, 0x01, 0x01
        /*0010*/ 	.byte	0x02, 0x03, 0x00, 0x00, 0x02, 0x06, 0x01, 0x00, 0x04, 0x0b, 0x08, 0x00, 0x09, 0x00, 0x00, 0x00
        /*0020*/ 	.byte	0x00, 0x00, 0x00, 0x00


//--------------------- .nv.info._Z10testKernelv  --------------------------
	.section	.nv.info._Z10testKernelv,"",@"SHT_CUDA_INFO"
	.sectionflags	@""
	.align	4


	//----- nvinfo : EIATTR_CUDA_API_VERSION
	.align		4
        /*0000*/ 	.byte	0x04, 0x37
        /*0002*/ 	.short	(.L_8 - .L_7)
.L_7:
        /*0004*/ 	.word	0x00000082


	//----- nvinfo : EIATTR_SPARSE_MMA_MASK
	.align		4
.L_8:
        /*0008*/ 	.byte	0x03, 0x50
        /*000a*/ 	.short	0x0000


	//----- nvinfo : EIATTR_MAXREG_COUNT
	.align		4
        /*000c*/ 	.byte	0x03, 0x1b
        /*000e*/ 	.short	0x00ff


	//----- nvinfo : EIATTR_EXTERNS
	.align		4
        /*0010*/ 	.byte	0x04, 0x0f
        /*0012*/ 	.short	(.L_10 - .L_9)


	//   ....[0]....
	.align		4
.L_9:
        /*0014*/ 	.word	index@(vprintf)


	//----- nvinfo : EIATTR_MERCURY_ISA_VERSION
	.align		4
.L_10:
        /*0018*/ 	.byte	0x03, 0x5f
        /*001a*/ 	.short	0x0101


	//----- nvinfo : EIATTR_VRC_CTA_INIT_COUNT
	.align		4
        /*001c*/ 	.byte	0x02, 0x4a
	.zero		1
	.zero		1


	//----- nvinfo : EIATTR_SYSCALL_OFFSETS
	.align		4
        /*0020*/ 	.byte	0x04, 0x46
        /*0022*/ 	.short	(.L_12 - .L_11)


	//   ....[0]....
.L_11:
        /*0024*/ 	.word	0x00000080


	//----- nvinfo : EIATTR_EXIT_INSTR_OFFSETS
	.align		4
.L_12:
        /*0028*/ 	.byte	0x04, 0x1c
        /*002a*/ 	.short	(.L_14 - .L_13)


	//   ....[0]....
.L_13:
        /*002c*/ 	.word	0x00000090


	//----- nvinfo : EIATTR_SW_WAR
	.align		4
.L_14:
        /*0030*/ 	.byte	0x04, 0x36
        /*0032*/ 	.short	(.L_16 - .L_15)
.L_15:
        /*0034*/ 	.word	0x00000008
.L_16:


//--------------------- .nv.callgraph             --------------------------
	.section	.nv.callgraph,"",@"SHT_CUDA_CALLGRAPH"
	.align	4
	.sectionentsize	8
	.align		4
        /*0000*/ 	.word	0x00000000
	.align		4
        /*0004*/ 	.word	0xffffffff
	.align		4
        /*0008*/ 	.word	index@(_Z10testKernelv)
	.align		4
        /*000c*/ 	.word	index@(vprintf)
	.align		4
        /*0010*/ 	.word	0x00000000
	.align		4
        /*0014*/ 	.word	0xfffffffe
	.align		4
        /*0018*/ 	.word	0x00000000
	.align		4
        /*001c*/ 	.word	0xfffffffd
	.align		4
        /*0020*/ 	.word	0x00000000
	.align		4
        /*0024*/ 	.word	0xfffffffc


//--------------------- .nv.constant4             --------------------------
	.section	.nv.constant4,"a",@progbits
	.align	8
	.align		8
.nv.constant4:
        /*0000*/ 	.dword	vprintf
	.align		8
        /*0008*/ 	.dword	$str


//--------------------- .text._Z10testKernelv     --------------------------
	.section	.text._Z10testKernelv,"ax",@progbits
	.align	128
        .global         _Z10testKernelv
        .type           _Z10testKernelv,@function
        .size           _Z10testKernelv,(.L_x_2 - _Z10testKernelv)
        .other          _Z10testKernelv,@"STO_CUDA_ENTRY STV_DEFAULT"
_Z10testKernelv:
.text._Z10testKernelv:
[----:B------:R-:W0:Y:S01]  /*0000*/  LDC R1, c[0x0][0x37c] ;  /* 0x0000df00ff017b82 */ /* 0x000e220000000800 */
[----:B------:R-:W-:Y:S01]  /*0010*/  MOV R0, 0x0 ;  /* 0x0000000000007802 */ /* 0x000fe20000000f00 */
[----:B------:R-:W1:Y:S01]  /*0020*/  LDCU.64 UR4, c[0x4][0x8] ;  /* 0x01000100ff0477ac */ /* 0x000e620008000a00 */
[----:B------:R-:W-:-:S05]  /*0030*/  CS2R R6, SRZ ;  /* 0x0000000000067805 */ /* 0x000fca000001ff00 */
[----:B------:R2:W3:Y:S01]  /*0040*/  LDC.64 R2, c[0x4][R0] ;  /* 0x0100000000027b82 */ /* 0x0004e20000000a00 */
[----:B-1----:R-:W-:Y:S02]  /*0050*/  IMAD.U32 R4, RZ, RZ, UR4 ;  /* 0x00000004ff047e24 */ /* 0x002fe4000f8e00ff */
[----:B--2---:R-:W-:-:S07]  /*0060*/  IMAD.U32 R5, RZ, RZ, UR5 ;  /* 0x00000005ff057e24 */ /* 0x004fce000f8e00ff */
[----:B------:R-:W-:-:S07]  /*0070*/  LEPC R20, `(.L_x_0) ;  /* 0x000000001014794e */ /* 0x000fce0000000000 */
[----:B0--3--:R-:W-:Y:S05]  /*0080*/  CALL.ABS.NOINC R2 ;  /* 0x0000000002007343 */ /* 0x009fea0003c00000 */
.L_x_0:
[----:B------:R-:W-:Y:S05]  /*0090*/  EXIT ;  /* 0x000000000000794d */ /* 0x000fea0003800000 */
.L_x_1:
[----:B------:R-:W-:-:S00]  /*00a0*/  BRA `(.L_x_1) ;  /* 0xfffffffc00fc7947 */ /* 0x000fc0000383ffff */
[----:B------:R-:W-:-:S00]  /*00b0*/  NOP ;  /* 0x0000000000007918 */ /* 0x000fc00000000000 */
        /* <DEDUP_REMOVED lines=12> */
.L_x_2:


//--------------------- .nv.global.init           --------------------------
	.section	.nv.global.init,"aw",@progbits
.nv.global.init:
	.type		$str,@object
	.size		$str,(.L_0 - $str)
$str:
        /*0000*/ 	.byte	0x54, 0x68, 0x72, 0x65, 0x61, 0x64, 0x20, 0x4b, 0x65, 0x72, 0x6e, 0x65, 0x6c, 0x20, 0x72, 0x75
        /*0010*/ 	.byte	0x6e, 0x6e, 0x69, 0x6e, 0x67, 0x0a, 0x00
.L_0:


//--------------------- .nv.shared.reserved.0     --------------------------
	.section	.nv.shared.reserved.0,"aw",@nobits
	.weak		__nv_reservedSMEM_offset_0_alias
	.size		__nv_reservedSMEM_offset_0_alias, 0, 64
	.other		__nv_reservedSMEM_offset_0_alias,@"STO_CUDA_RESERVED_SHARED STV_DEFAULT"
__nv_reservedSMEM_offset_0_alias:
	.zero		0
	.zero		64


//--------------------- .nv.constant0._Z10testKernelv --------------------------
	.section	.nv.constant0._Z10testKernelv,"a",@progbits
	.sectionflags	@""
	.align	4
.nv.constant0._Z10testKernelv:
	.zero		896


//--------------------- SYMBOLS --------------------------

	.type		.nv.reservedSmem.offset0,@object
	.size		.nv.reservedSmem.offset0,0x4
	.type		vprintf,@function
